//
// Generated by NVIDIA NVVM Compiler
//
// Compiler Build ID: CL-36424714
// Cuda compilation tools, release 13.0, V13.0.88
// Based on NVVM 20.0.0
//

.version 9.0
.target sm_100
.address_size 64

	// .globl	_Z16matrixElementSumPfS_

.visible .entry _Z16matrixElementSumPfS_(
	.param .u64 .ptr .align 1 _Z16matrixElementSumPfS__param_0,
	.param .u64 .ptr .align 1 _Z16matrixElementSumPfS__param_1
)
{
	.reg .pred 	%p<7>;
	.reg .b32 	%r<45>;
	.reg .b32 	%f<11>;
	.reg .b64 	%rd<22>;

	ld.param.u64 	%rd7, [_Z16matrixElementSumPfS__param_0];
	ld.param.u64 	%rd8, [_Z16matrixElementSumPfS__param_1];
	cvta.to.global.u64 	%rd1, %rd8;
	cvta.to.global.u64 	%rd2, %rd7;
	mov.u32 	%r1, %tid.x;
	mov.u32 	%r2, %tid.y;
	mov.u32 	%r3, %ntid.x;
	mad.lo.s32 	%r44, %r2, %r3, %r1;
	mov.u32 	%r5, %ntid.y;
	mul.lo.s32 	%r6, %r3, %r5;
	setp.gt.u32 	%p1, %r44, 255;
	@%p1 bra 	$L__BB0_7;
	add.s32 	%r25, %r44, %r6;
	max.u32 	%r26, %r25, 256;
	setp.lt.u32 	%p2, %r25, 256;
	selp.u32 	%r27, 1, 0, %p2;
	add.s32 	%r28, %r25, %r27;
	sub.s32 	%r29, %r26, %r28;
	div.u32 	%r30, %r29, %r6;
	add.s32 	%r7, %r30, %r27;
	and.b32  	%r31, %r7, 3;
	setp.eq.s32 	%p3, %r31, 3;
	@%p3 bra 	$L__BB0_4;
	add.s32 	%r32, %r7, 1;
	and.b32  	%r33, %r32, 3;
	mul.wide.u32 	%rd9, %r2, %r3;
	cvt.u64.u32 	%rd10, %r1;
	add.s64 	%rd11, %rd9, %rd10;
	shl.b64 	%rd12, %rd11, 2;
	add.s64 	%rd21, %rd2, %rd12;
	mul.wide.u32 	%rd4, %r6, 4;
	neg.s32 	%r39, %r33;
	mad.lo.s32 	%r34, %r5, %r33, %r2;
	mad.lo.s32 	%r44, %r3, %r34, %r1;
$L__BB0_3:
	.pragma "nounroll";
	ld.global.f32 	%f1, [%rd21];
	atom.global.add.f32 	%f2, [%rd1], %f1;
	add.s64 	%rd21, %rd21, %rd4;
	add.s32 	%r39, %r39, 1;
	setp.ne.s32 	%p4, %r39, 0;
	@%p4 bra 	$L__BB0_3;
$L__BB0_4:
	setp.lt.u32 	%p5, %r7, 3;
	@%p5 bra 	$L__BB0_7;
	shl.b32 	%r35, %r6, 1;
	add.s32 	%r43, %r44, %r35;
	shl.b32 	%r14, %r6, 2;
	mad.lo.s32 	%r42, %r6, 3, %r44;
	add.s32 	%r41, %r44, %r6;
$L__BB0_6:
	mul.wide.u32 	%rd13, %r44, 4;
	add.s64 	%rd14, %rd2, %rd13;
	ld.global.f32 	%f3, [%rd14];
	atom.global.add.f32 	%f4, [%rd1], %f3;
	add.s32 	%r36, %r44, %r6;
	mul.wide.u32 	%rd15, %r41, 4;
	add.s64 	%rd16, %rd2, %rd15;
	ld.global.f32 	%f5, [%rd16];
	atom.global.add.f32 	%f6, [%rd1], %f5;
	add.s32 	%r37, %r36, %r6;
	mul.wide.u32 	%rd17, %r43, 4;
	add.s64 	%rd18, %rd2, %rd17;
	ld.global.f32 	%f7, [%rd18];
	atom.global.add.f32 	%f8, [%rd1], %f7;
	add.s32 	%r38, %r37, %r6;
	mul.wide.u32 	%rd19, %r42, 4;
	add.s64 	%rd20, %rd2, %rd19;
	ld.global.f32 	%f9, [%rd20];
	atom.global.add.f32 	%f10, [%rd1], %f9;
	add.s32 	%r44, %r38, %r6;
	add.s32 	%r43, %r43, %r14;
	add.s32 	%r42, %r42, %r14;
	add.s32 	%r41, %r41, %r14;
	setp.lt.u32 	%p6, %r44, 256;
	@%p6 bra 	$L__BB0_6;
$L__BB0_7:
	ret;

}


// ===== COMPILED SASS (sm_100) =====

	.target	sm_100

	.elftype	@"ET_EXEC"


//--------------------- .note.nv.tkinfo           --------------------------
	.section	.note.nv.tkinfo,"",@"SHT_NOTE"
	.sectionflags	@"SHF_NOTE_NV_TKINFO"
	.tkinfo
        /*0018*/ 	.word	0x00000002
        /*0030*/ 	.string	""
        /*0030*/ 	.string	"ptxas"
        /*0030*/ 	.string	"Cuda compilation tools, release 13.0, V13.0.88"
        /*0030*/ 	.string	"Build cuda_13.0.r13.0/compiler.36424714_0"
        /*0030*/ 	.string	"-arch sm_100 -m 64 "



//--------------------- .note.nv.cuinfo           --------------------------
	.section	.note.nv.cuinfo,"",@"SHT_NOTE"
	.sectionflags	@"SHF_NOTE_NV_CUINFO"
        /*0018*/ 	.short	0x0002
        /*001a*/ 	.short	0x0064
        /*001c*/ 	.short	0x0082
	.zero		2


//--------------------- .nv.info                  --------------------------
	.section	.nv.info,"",@"SHT_CUDA_INFO"
	.align	4


	//----- nvinfo : EIATTR_REGCOUNT
	.align		4
        /*0000*/ 	.byte	0x04, 0x2f
        /*0002*/ 	.short	(.L_1 - .L_0)
	.align		4
.L_0:
        /*0004*/ 	.word	index@(_Z16matrixElementSumPfS_)
        /*0008*/ 	.word	0x00000018


	//----- nvinfo : EIATTR_FRAME_SIZE
	.align		4
.L_1:
        /*000c*/ 	.byte	0x04, 0x11
        /*000e*/ 	.short	(.L_3 - .L_2)
	.align		4
.L_2:
        /*0010*/ 	.word	index@(_Z16matrixElementSumPfS_)
        /*0014*/ 	.word	0x00000000


	//----- nvinfo : EIATTR_MIN_STACK_SIZE
	.align		4
.L_3:
        /*0018*/ 	.byte	0x04, 0x12
        /*001a*/ 	.short	(.L_5 - .L_4)
	.align		4
.L_4:
        /*001c*/ 	.word	index@(_Z16matrixElementSumPfS_)
        /*0020*/ 	.word	0x00000000
.L_5:


//--------------------- .nv.compat                --------------------------
	.section	.nv.compat,"",@"SHT_CUDA_COMPAT_INFO"
	.align	4
        /*0000*/ 	.byte	0x02, 0x09, 0x00, 0x00, 0x02, 0x02, 0x01, 0x00, 0x02, 0x05, 0x05, 0x00, 0x03, 0x07, 0x01, 0x01
        /*0010*/ 	.byte	0x02, 0x03, 0x00, 0x00, 0x02, 0x06, 0x01, 0x00, 0x04, 0x0b, 0x08, 0x00, 0x09, 0x00, 0x00, 0x00
        /*0020*/ 	.byte	0x00, 0x00, 0x00, 0x00


//--------------------- .nv.info._Z16matrixElementSumPfS_ --------------------------
	.section	.nv.info._Z16matrixElementSumPfS_,"",@"SHT_CUDA_INFO"
	.sectionflags	@""
	.align	4


	//----- nvinfo : EIATTR_CUDA_API_VERSION
	.align		4
        /*0000*/ 	.byte	0x04, 0x37
        /*0002*/ 	.short	(.L_7 - .L_6)
.L_6:
        /*0004*/ 	.word	0x00000082


	//----- nvinfo : EIATTR_KPARAM_INFO
	.align		4
.L_7:
        /*0008*/ 	.byte	0x04, 0x17
        /*000a*/ 	.short	(.L_9 - .L_8)
.L_8:
        /*000c*/ 	.word	0x00000000
        /*0010*/ 	.short	0x0001
        /*0012*/ 	.short	0x0008
        /*0014*/ 	.byte	0x00, 0xf5, 0x21, 0x00


	//----- nvinfo : EIATTR_KPARAM_INFO
	.align		4
.L_9:
        /*0018*/ 	.byte	0x04, 0x17
        /*001a*/ 	.short	(.L_11 - .L_10)
.L_10:
        /*001c*/ 	.word	0x00000000
        /*0020*/ 	.short	0x0000
        /*0022*/ 	.short	0x0000
        /*0024*/ 	.byte	0x00, 0xf5, 0x21, 0x00


	//----- nvinfo : EIATTR_SPARSE_MMA_MASK
	.align		4
.L_11:
        /*0028*/ 	.byte	0x03, 0x50
        /*002a*/ 	.short	0x0000


	//----- nvinfo : EIATTR_MAXREG_COUNT
	.align		4
        /*002c*/ 	.byte	0x03, 0x1b
        /*002e*/ 	.short	0x00ff


	//----- nvinfo : EIATTR_MERCURY_ISA_VERSION
	.align		4
        /*0030*/ 	.byte	0x03, 0x5f
        /*0032*/ 	.short	0x0101


	//----- nvinfo : EIATTR_VRC_CTA_INIT_COUNT
	.align		4
        /*0034*/ 	.byte	0x02, 0x4a
	.zero		1
	.zero		1


	//----- nvinfo : EIATTR_EXIT_INSTR_OFFSETS
	.align		4
        /*0038*/ 	.byte	0x04, 0x1c
        /*003a*/ 	.short	(.L_13 - .L_12)


	//   ....[0]....
.L_12:
        /*003c*/ 	.word	0x00000070


	//   ....[1]....
        /*0040*/ 	.word	0x000003c0


	//   ....[2]....
        /*0044*/ 	.word	0x00000550


	//----- nvinfo : EIATTR_CRS_STACK_SIZE
	.align		4
.L_13:
        /*0048*/ 	.byte	0x04, 0x1e
        /*004a*/ 	.short	(.L_15 - .L_14)
.L_14:
        /*004c*/ 	.word	0x00000000


	//----- nvinfo : EIATTR_CBANK_PARAM_SIZE
	.align		4
.L_15:
        /*0050*/ 	.byte	0x03, 0x19
        /*0052*/ 	.short	0x0010


	//----- nvinfo : EIATTR_PARAM_CBANK
	.align		4
        /*0054*/ 	.byte	0x04, 0x0a
        /*0056*/ 	.short	(.L_17 - .L_16)
	.align		4
.L_16:
        /*0058*/ 	.word	index@(.nv.constant0._Z16matrixElementSumPfS_)
        /*005c*/ 	.short	0x0380
        /*005e*/ 	.short	0x0010


	//----- nvinfo : EIATTR_SW_WAR
	.align		4
.L_17:
        /*0060*/ 	.byte	0x04, 0x36
        /*0062*/ 	.short	(.L_19 - .L_18)
.L_18:
        /*0064*/ 	.word	0x00000008
.L_19:


//--------------------- .nv.callgraph             --------------------------
	.section	.nv.callgraph,"",@"SHT_CUDA_CALLGRAPH"
	.align	4
	.sectionentsize	8
	.align		4
        /*0000*/ 	.word	0x00000000
	.align		4
        /*0004*/ 	.word	0xffffffff
	.align		4
        /*0008*/ 	.word	0x00000000
	.align		4
        /*000c*/ 	.word	0xfffffffe
	.align		4
        /*0010*/ 	.word	0x00000000
	.align		4
        /*0014*/ 	.word	0xfffffffd
	.align		4
        /*0018*/ 	.word	0x00000000
	.align		4
        /*001c*/ 	.word	0xfffffffc


//--------------------- .text._Z16matrixElementSumPfS_ --------------------------
	.section	.text._Z16matrixElementSumPfS_,"ax",@progbits
	.align	128
        .global         _Z16matrixElementSumPfS_
        .type           _Z16matrixElementSumPfS_,@function
        .size           _Z16matrixElementSumPfS_,(.L_x_5 - _Z16matrixElementSumPfS_)
        .other          _Z16matrixElementSumPfS_,@"STO_CUDA_ENTRY STV_DEFAULT"
_Z16matrixElementSumPfS_:
.text._Z16matrixElementSumPfS_:
[----:B------:R-:W-:Y:S01]  /*0000*/  LDC R1, c[0x0][0x37c] ;  /* 0x0000df00ff017b82 */ /* 0x000fe20000000800 */
[----:B------:R-:W0:Y:S01]  /*0010*/  S2R R4, SR_TID.X ;  /* 0x0000000000047919 */ /* 0x000e220000002100 */
[----:B------:R-:W0:Y:S06]  /*0020*/  LDCU UR4, c[0x0][0x360] ;  /* 0x00006c00ff0477ac */ /* 0x000e2c0008000800 */
[----:B------:R-:W1:Y:S01]  /*0030*/  LDC R2, c[0x0][0x364] ;  /* 0x0000d900ff027b82 */ /* 0x000e620000000800 */
[----:B------:R-:W0:Y:S02]  /*0040*/  S2R R9, SR_TID.Y ;  /* 0x0000000000097919 */ /* 0x000e240000002200 */
[----:B0-----:R-:W-:-:S05]  /*0050*/  IMAD R3, R9, UR4, R4 ;  /* 0x0000000409037c24 */ /* 0x001fca000f8e0204 */
[----:B------:R-:W-:-:S13]  /*0060*/  ISETP.GT.U32.AND P0, PT, R3, 0xff, PT ;  /* 0x000000ff0300780c */ /* 0x000fda0003f04070 */
[----:B-1----:R-:W-:Y:S05]  /*0070*/  @P0 EXIT ;  /* 0x000000000000094d */ /* 0x002fea0003800000 */
[----:B------:R-:W-:Y:S01]  /*0080*/  IMAD R0, R2, UR4, RZ ;  /* 0x0000000402007c24 */ /* 0x000fe2000f8e02ff */
[----:B------:R-:W0:Y:S01]  /*0090*/  LDCU.64 UR6, c[0x0][0x358] ;  /* 0x00006b00ff0677ac */ /* 0x000e220008000a00 */
[----:B------:R-:W-:Y:S02]  /*00a0*/  BSSY.RECONVERGENT B0, `(.L_x_0) ;  /* 0x0000031000007945 */ /* 0x000fe40003800200 */
[----:B------:R-:W1:Y:S01]  /*00b0*/  I2F.U32.RP R12, R0 ;  /* 0x00000000000c7306 */ /* 0x000e620000209000 */
[C---:B------:R-:W-:Y:S01]  /*00c0*/  IADD3 R8, PT, PT, R0.reuse, R3, RZ ;  /* 0x0000000300087210 */ /* 0x040fe20007ffe0ff */
[----:B------:R-:W-:Y:S01]  /*00d0*/  IMAD.MOV R13, RZ, RZ, -R0 ;  /* 0x000000ffff0d7224 */ /* 0x000fe200078e0a00 */
[----:B------:R-:W-:Y:S02]  /*00e0*/  ISETP.NE.U32.AND P2, PT, R0, RZ, PT ;  /* 0x000000ff0000720c */ /* 0x000fe40003f45070 */
[C---:B------:R-:W-:Y:S02]  /*00f0*/  ISETP.GE.U32.AND P0, PT, R8.reuse, 0x100, PT ;  /* 0x000001000800780c */ /* 0x040fe40003f06070 */
[----:B------:R-:W-:-:S02]  /*0100*/  VIMNMX.U32 R11, PT, PT, R8, 0x100, !PT ;  /* 0x00000100080b7848 */ /* 0x000fc40007fe0000 */
[----:B------:R-:W-:-:S04]  /*0110*/  SEL R10, RZ, 0x1, P0 ;  /* 0x00000001ff0a7807 */ /* 0x000fc80000000000 */
[----:B------:R-:W-:Y:S01]  /*0120*/  IADD3 R11, PT, PT, R11, -R8, -R10 ;  /* 0x800000080b0b7210 */ /* 0x000fe20007ffe80a */
[----:B-1----:R-:W1:Y:S02]  /*0130*/  MUFU.RCP R12, R12 ;  /* 0x0000000c000c7308 */ /* 0x002e640000001000 */
[----:B-1----:R-:W-:-:S06]  /*0140*/  VIADD R6, R12, 0xffffffe ;  /* 0x0ffffffe0c067836 */ /* 0x002fcc0000000000 */
[----:B------:R1:W2:Y:S02]  /*0150*/  F2I.FTZ.U32.TRUNC.NTZ R7, R6 ;  /* 0x0000000600077305 */ /* 0x0002a4000021f000 */
[----:B-1----:R-:W-:Y:S02]  /*0160*/  IMAD.MOV.U32 R6, RZ, RZ, RZ ;  /* 0x000000ffff067224 */ /* 0x002fe400078e00ff */
[----:B--2---:R-:W-:-:S04]  /*0170*/  IMAD R13, R13, R7, RZ ;  /* 0x000000070d0d7224 */ /* 0x004fc800078e02ff */
[----:B------:R-:W-:-:S06]  /*0180*/  IMAD.HI.U32 R12, R7, R13, R6 ;  /* 0x0000000d070c7227 */ /* 0x000fcc00078e0006 */
[----:B------:R-:W-:-:S05]  /*0190*/  IMAD.HI.U32 R7, R12, R11, RZ ;  /* 0x0000000b0c077227 */ /* 0x000fca00078e00ff */
[----:B------:R-:W-:-:S05]  /*01a0*/  IADD3 R6, PT, PT, -R7, RZ, RZ ;  /* 0x000000ff07067210 */ /* 0x000fca0007ffe1ff */
[----:B------:R-:W-:-:S05]  /*01b0*/  IMAD R11, R0, R6, R11 ;  /* 0x00000006000b7224 */ /* 0x000fca00078e020b */
[----:B------:R-:W-:-:S13]  /*01c0*/  ISETP.GE.U32.AND P0, PT, R11, R0, PT ;  /* 0x000000000b00720c */ /* 0x000fda0003f06070 */
[----:B------:R-:W-:Y:S01]  /*01d0*/  @P0 IMAD.IADD R11, R11, 0x1, -R0 ;  /* 0x000000010b0b0824 */ /* 0x000fe200078e0a00 */
[----:B------:R-:W-:-:S04]  /*01e0*/  @P0 IADD3 R7, PT, PT, R7, 0x1, RZ ;  /* 0x0000000107070810 */ /* 0x000fc80007ffe0ff */
[----:B------:R-:W-:-:S13]  /*01f0*/  ISETP.GE.U32.AND P1, PT, R11, R0, PT ;  /* 0x000000000b00720c */ /* 0x000fda0003f26070 */
[----:B------:R-:W-:Y:S01]  /*0200*/  @P1 VIADD R7, R7, 0x1 ;  /* 0x0000000107071836 */ /* 0x000fe20000000000 */
[----:B------:R-:W-:-:S04]  /*0210*/  @!P2 LOP3.LUT R7, RZ, R0, RZ, 0x33, !PT ;  /* 0x00000000ff07a212 */ /* 0x000fc800078e33ff */
[----:B------:R-:W-:-:S04]  /*0220*/  IADD3 R10, PT, PT, R10, R7, RZ ;  /* 0x000000070a0a7210 */ /* 0x000fc80007ffe0ff */
[C---:B------:R-:W-:Y:S02]  /*0230*/  LOP3.LUT R6, R10.reuse, 0x3, RZ, 0xc0, !PT ;  /* 0x000000030a067812 */ /* 0x040fe400078ec0ff */
[----:B------:R-:W-:Y:S02]  /*0240*/  ISETP.GE.U32.AND P0, PT, R10, 0x3, PT ;  /* 0x000000030a00780c */ /* 0x000fe40003f06070 */
[----:B------:R-:W-:-:S13]  /*0250*/  ISETP.NE.AND P1, PT, R6, 0x3, PT ;  /* 0x000000030600780c */ /* 0x000fda0003f25270 */
[----:B0-----:R-:W-:Y:S05]  /*0260*/  @!P1 BRA `(.L_x_1) ;  /* 0x0000000000509947 */ /* 0x001fea0003800000 */
[----:B------:R-:W0:Y:S01]  /*0270*/  LDCU.64 UR8, c[0x0][0x380] ;  /* 0x00007000ff0877ac */ /* 0x000e220008000a00 */
[----:B------:R-:W1:Y:S01]  /*0280*/  LDC.64 R6, c[0x0][0x388] ;  /* 0x0000e200ff067b82 */ /* 0x000e620000000a00 */
[----:B------:R-:W-:Y:S02]  /*0290*/  HFMA2 R5, -RZ, RZ, 0, 0 ;  /* 0x00000000ff057431 */ /* 0x000fe400000001ff */
[----:B------:R-:W-:-:S05]  /*02a0*/  VIADD R3, R10, 0x1 ;  /* 0x000000010a037836 */ /* 0x000fca0000000000 */
[----:B------:R-:W-:Y:S01]  /*02b0*/  LOP3.LUT R8, R3, 0x3, RZ, 0xc0, !PT ;  /* 0x0000000303087812 */ /* 0x000fe200078ec0ff */
[----:B------:R-:W-:-:S04]  /*02c0*/  IMAD.WIDE.U32 R10, R9, UR4, R4 ;  /* 0x00000004090a7c25 */ /* 0x000fc8000f8e0004 */
[----:B------:R-:W-:Y:S01]  /*02d0*/  IMAD R3, R8, R2, R9 ;  /* 0x0000000208037224 */ /* 0x000fe200078e0209 */
[C---:B0-----:R-:W-:Y:S01]  /*02e0*/  LEA R12, P1, R10.reuse, UR8, 0x2 ;  /* 0x000000080a0c7c11 */ /* 0x041fe2000f8210ff */
[----:B------:R-:W-:Y:S02]  /*02f0*/  IMAD.MOV R2, RZ, RZ, -R8 ;  /* 0x000000ffff027224 */ /* 0x000fe400078e0a08 */
[----:B------:R-:W-:Y:S01]  /*0300*/  IMAD R3, R3, UR4, R4 ;  /* 0x0000000403037c24 */ /* 0x000fe2000f8e0204 */
[----:B------:R-:W-:-:S09]  /*0310*/  LEA.HI.X R5, R10, UR9, R11, 0x2, P1 ;  /* 0x000000090a057c11 */ /* 0x000fd200088f140b */
.L_x_2:
[----:B------:R-:W-:Y:S01]  /*0320*/  MOV R8, R12 ;  /* 0x0000000c00087202 */ /* 0x000fe20000000f00 */
[----:B------:R-:W-:-:S05]  /*0330*/  IMAD.MOV.U32 R9, RZ, RZ, R5 ;  /* 0x000000ffff097224 */ /* 0x000fca00078e0005 */
[----:B0-----:R-:W1:Y:S01]  /*0340*/  LDG.E R11, desc[UR6][R8.64] ;  /* 0x00000006080b7981 */ /* 0x001e62000c1e1900 */
[----:B------:R-:W-:-:S04]  /*0350*/  IADD3 R2, PT, PT, R2, 0x1, RZ ;  /* 0x0000000102027810 */ /* 0x000fc80007ffe0ff */
[----:B------:R-:W-:Y:S01]  /*0360*/  ISETP.NE.AND P1, PT, R2, RZ, PT ;  /* 0x000000ff0200720c */ /* 0x000fe20003f25270 */
[----:B------:R-:W-:-:S04]  /*0370*/  IMAD.WIDE.U32 R4, R0, 0x4, R8 ;  /* 0x0000000400047825 */ /* 0x000fc800078e0008 */
[----:B------:R-:W-:Y:S01]  /*0380*/  IMAD.MOV.U32 R12, RZ, RZ, R4 ;  /* 0x000000ffff0c7224 */ /* 0x000fe200078e0004 */
[----:B-1----:R0:W-:Y:S07]  /*0390*/  REDG.E.ADD.F32.FTZ.RN.STRONG.GPU desc[UR6][R6.64], R11 ;  /* 0x0000000b060079a6 */ /* 0x0021ee000c12f306 */
[----:B------:R-:W-:Y:S05]  /*03a0*/  @P1 BRA `(.L_x_2) ;  /* 0xfffffffc00dc1947 */ /* 0x000fea000383ffff */
.L_x_1:
[----:B------:R-:W-:Y:S05]  /*03b0*/  BSYNC.RECONVERGENT B0 ;  /* 0x0000000000007941 */ /* 0x000fea0003800200 */
.L_x_0:
[----:B------:R-:W-:Y:S05]  /*03c0*/  @!P0 EXIT ;  /* 0x000000000000894d */ /* 0x000fea0003800000 */
[----:B------:R-:W1:Y:S01]  /*03d0*/  LDC.64 R4, c[0x0][0x388] ;  /* 0x0000e200ff047b82 */ /* 0x000e620000000a00 */
[C---:B------:R-:W-:Y:S01]  /*03e0*/  LEA R17, R0.reuse, R3, 0x1 ;  /* 0x0000000300117211 */ /* 0x040fe200078e08ff */
[C-C-:B------:R-:W-:Y:S02]  /*03f0*/  IMAD R19, R0.reuse, 0x3, R3.reuse ;  /* 0x0000000300137824 */ /* 0x140fe400078e0203 */
[----:B------:R-:W-:-:S04]  /*0400*/  IMAD.IADD R21, R0, 0x1, R3 ;  /* 0x0000000100157824 */ /* 0x000fc800078e0203 */
[----:B0-----:R-:W0:Y:S03]  /*0410*/  LDC.64 R6, c[0x0][0x380] ;  /* 0x0000e000ff067b82 */ /* 0x001e260000000a00 */
.L_x_3:
[----:B0-2---:R-:W-:-:S06]  /*0420*/  IMAD.WIDE.U32 R8, R3, 0x4, R6 ;  /* 0x0000000403087825 */ /* 0x005fcc00078e0006 */
[----:B------:R-:W1:Y:S01]  /*0430*/  LDG.E R9, desc[UR6][R8.64] ;  /* 0x0000000608097981 */ /* 0x000e62000c1e1900 */
[----:B------:R-:W-:-:S03]  /*0440*/  IMAD.WIDE.U32 R10, R21, 0x4, R6 ;  /* 0x00000004150a7825 */ /* 0x000fc600078e0006 */
[----:B-1----:R2:W-:Y:S04]  /*0450*/  REDG.E.ADD.F32.FTZ.RN.STRONG.GPU desc[UR6][R4.64], R9 ;  /* 0x00000009040079a6 */ /* 0x0025e8000c12f306 */
[----:B------:R-:W3:Y:S01]  /*0460*/  LDG.E R11, desc[UR6][R10.64] ;  /* 0x000000060a0b7981 */ /* 0x000ee2000c1e1900 */
[----:B------:R-:W-:-:S03]  /*0470*/  IMAD.WIDE.U32 R12, R17, 0x4, R6 ;  /* 0x00000004110c7825 */ /* 0x000fc600078e0006 */
[----:B---3--:R2:W-:Y:S04]  /*0480*/  REDG.E.ADD.F32.FTZ.RN.STRONG.GPU desc[UR6][R4.64], R11 ;  /* 0x0000000b040079a6 */ /* 0x0085e8000c12f306 */
[----:B------:R-:W3:Y:S01]  /*0490*/  LDG.E R13, desc[UR6][R12.64] ;  /* 0x000000060c0d7981 */ /* 0x000ee2000c1e1900 */
[----:B------:R-:W-:Y:S01]  /*04a0*/  IMAD.WIDE.U32 R14, R19, 0x4, R6 ;  /* 0x00000004130e7825 */ /* 0x000fe200078e0006 */
[----:B------:R-:W-:-:S04]  /*04b0*/  IADD3 R3, PT, PT, R0, R3, R0 ;  /* 0x0000000300037210 */ /* 0x000fc80007ffe000 */
[----:B------:R-:W-:-:S04]  /*04c0*/  IADD3 R3, PT, PT, R0, R3, R0 ;  /* 0x0000000300037210 */ /* 0x000fc80007ffe000 */
[----:B------:R-:W-:Y:S01]  /*04d0*/  ISETP.GE.U32.AND P0, PT, R3, 0x100, PT ;  /* 0x000001000300780c */ /* 0x000fe20003f06070 */
[----:B---3--:R2:W-:Y:S04]  /*04e0*/  REDG.E.ADD.F32.FTZ.RN.STRONG.GPU desc[UR6][R4.64], R13 ;  /* 0x0000000d040079a6 */ /* 0x0085e8000c12f306 */
[----:B------:R-:W3:Y:S01]  /*04f0*/  LDG.E R15, desc[UR6][R14.64] ;  /* 0x000000060e0f7981 */ /* 0x000ee2000c1e1900 */
[C---:B------:R-:W-:Y:S01]  /*0500*/  LEA R21, R0.reuse, R21, 0x2 ;  /* 0x0000001500157211 */ /* 0x040fe200078e10ff */
[C---:B------:R-:W-:Y:S01]  /*0510*/  IMAD R17, R0.reuse, 0x4, R17 ;  /* 0x0000000400117824 */ /* 0x040fe200078e0211 */
[----:B------:R-:W-:Y:S01]  /*0520*/  LEA R19, R0, R19, 0x2 ;  /* 0x0000001300137211 */ /* 0x000fe200078e10ff */
[----:B---3--:R2:W-:Y:S04]  /*0530*/  REDG.E.ADD.F32.FTZ.RN.STRONG.GPU desc[UR6][R4.64], R15 ;  /* 0x0000000f040079a6 */ /* 0x0085e8000c12f306 */
[----:B------:R-:W-:Y:S05]  /*0540*/  @!P0 BRA `(.L_x_3) ;  /* 0xfffffffc00b48947 */ /* 0x000fea000383ffff */
[----:B------:R-:W-:Y:S05]  /*0550*/  EXIT ;  /* 0x000000000000794d */ /* 0x000fea0003800000 */
.L_x_4:
[----:B------:R-:W-:-:S00]  /*0560*/  BRA `(.L_x_4) ;  /* 0xfffffffc00fc7947 */ /* 0x000fc0000383ffff */
[----:B------:R-:W-:-:S00]  /*0570*/  NOP ;  /* 0x0000000000007918 */ /* 0x000fc00000000000 */
        /* <DEDUP_REMOVED lines=8> */
.L_x_5:


//--------------------- .nv.shared.reserved.0     --------------------------
	.section	.nv.shared.reserved.0,"aw",@nobits
	.weak		__nv_reservedSMEM_offset_0_alias
	.size		__nv_reservedSMEM_offset_0_alias, 0, 64
	.other		__nv_reservedSMEM_offset_0_alias,@"STO_CUDA_RESERVED_SHARED STV_DEFAULT"
__nv_reservedSMEM_offset_0_alias:
	.zero		0
	.zero		64


//--------------------- .nv.constant0._Z16matrixElementSumPfS_ --------------------------
	.section	.nv.constant0._Z16matrixElementSumPfS_,"a",@progbits
	.sectionflags	@""
	.align	4
.nv.constant0._Z16matrixElementSumPfS_:
	.zero		912


//--------------------- SYMBOLS --------------------------

	.type		.nv.reservedSmem.offset0,@object
	.size		.nv.reservedSmem.offset0,0x4
